//
// Generated by NVIDIA NVVM Compiler
//
// Compiler Build ID: CL-36424714
// Cuda compilation tools, release 13.0, V13.0.88
// Based on NVVM 20.0.0
//

.version 9.0
.target sm_100
.address_size 64

	// .globl	_Z15staticVectorAddPKfS0_Pfi

.visible .entry _Z15staticVectorAddPKfS0_Pfi(
	.param .u64 .ptr .align 1 _Z15staticVectorAddPKfS0_Pfi_param_0,
	.param .u64 .ptr .align 1 _Z15staticVectorAddPKfS0_Pfi_param_1,
	.param .u64 .ptr .align 1 _Z15staticVectorAddPKfS0_Pfi_param_2,
	.param .u32 _Z15staticVectorAddPKfS0_Pfi_param_3
)
{
	.reg .pred 	%p<2>;
	.reg .b32 	%r<6>;
	.reg .b32 	%f<4>;
	.reg .b64 	%rd<11>;

	ld.param.u64 	%rd1, [_Z15staticVectorAddPKfS0_Pfi_param_0];
	ld.param.u64 	%rd2, [_Z15staticVectorAddPKfS0_Pfi_param_1];
	ld.param.u64 	%rd3, [_Z15staticVectorAddPKfS0_Pfi_param_2];
	ld.param.u32 	%r2, [_Z15staticVectorAddPKfS0_Pfi_param_3];
	mov.u32 	%r3, %ctaid.x;
	mov.u32 	%r4, %ntid.x;
	mov.u32 	%r5, %tid.x;
	mad.lo.s32 	%r1, %r3, %r4, %r5;
	setp.ge.s32 	%p1, %r1, %r2;
	@%p1 bra 	$L__BB0_2;
	cvta.to.global.u64 	%rd4, %rd1;
	cvta.to.global.u64 	%rd5, %rd2;
	cvta.to.global.u64 	%rd6, %rd3;
	mul.wide.s32 	%rd7, %r1, 4;
	add.s64 	%rd8, %rd4, %rd7;
	ld.global.f32 	%f1, [%rd8];
	add.s64 	%rd9, %rd5, %rd7;
	ld.global.f32 	%f2, [%rd9];
	add.f32 	%f3, %f1, %f2;
	add.s64 	%rd10, %rd6, %rd7;
	st.global.f32 	[%rd10], %f3;
$L__BB0_2:
	ret;

}


// ===== COMPILED SASS (sm_100) =====

	.target	sm_100

	.elftype	@"ET_EXEC"


//--------------------- .note.nv.tkinfo           --------------------------
	.section	.note.nv.tkinfo,"",@"SHT_NOTE"
	.sectionflags	@"SHF_NOTE_NV_TKINFO"
	.tkinfo
        /*0018*/ 	.word	0x00000002
        /*0030*/ 	.string	""
        /*0030*/ 	.string	"ptxas"
        /*0030*/ 	.string	"Cuda compilation tools, release 13.0, V13.0.88"
        /*0030*/ 	.string	"Build cuda_13.0.r13.0/compiler.36424714_0"
        /*0030*/ 	.string	"-arch sm_100 -m 64 "



//--------------------- .note.nv.cuinfo           --------------------------
	.section	.note.nv.cuinfo,"",@"SHT_NOTE"
	.sectionflags	@"SHF_NOTE_NV_CUINFO"
        /*0018*/ 	.short	0x0002
        /*001a*/ 	.short	0x0064
        /*001c*/ 	.short	0x0082
	.zero		2


//--------------------- .nv.info                  --------------------------
	.section	.nv.info,"",@"SHT_CUDA_INFO"
	.align	4


	//----- nvinfo : EIATTR_REGCOUNT
	.align		4
        /*0000*/ 	.byte	0x04, 0x2f
        /*0002*/ 	.short	(.L_1 - .L_0)
	.align		4
.L_0:
        /*0004*/ 	.word	index@(_Z15staticVectorAddPKfS0_Pfi)
        /*0008*/ 	.word	0x0000000c


	//----- nvinfo : EIATTR_FRAME_SIZE
	.align		4
.L_1:
        /*000c*/ 	.byte	0x04, 0x11
        /*000e*/ 	.short	(.L_3 - .L_2)
	.align		4
.L_2:
        /*0010*/ 	.word	index@(_Z15staticVectorAddPKfS0_Pfi)
        /*0014*/ 	.word	0x00000000


	//----- nvinfo : EIATTR_MIN_STACK_SIZE
	.align		4
.L_3:
        /*0018*/ 	.byte	0x04, 0x12
        /*001a*/ 	.short	(.L_5 - .L_4)
	.align		4
.L_4:
        /*001c*/ 	.word	index@(_Z15staticVectorAddPKfS0_Pfi)
        /*0020*/ 	.word	0x00000000
.L_5:


//--------------------- .nv.compat                --------------------------
	.section	.nv.compat,"",@"SHT_CUDA_COMPAT_INFO"
	.align	4
        /*0000*/ 	.byte	0x02, 0x09, 0x00, 0x00, 0x02, 0x02, 0x01, 0x00, 0x02, 0x05, 0x05, 0x00, 0x03, 0x07, 0x01, 0x01
        /*0010*/ 	.byte	0x02, 0x03, 0x00, 0x00, 0x02, 0x06, 0x01, 0x00, 0x04, 0x0b, 0x08, 0x00, 0x09, 0x00, 0x00, 0x00
        /*0020*/ 	.byte	0x00, 0x00, 0x00, 0x00


//--------------------- .nv.info._Z15staticVectorAddPKfS0_Pfi --------------------------
	.section	.nv.info._Z15staticVectorAddPKfS0_Pfi,"",@"SHT_CUDA_INFO"
	.sectionflags	@""
	.align	4


	//----- nvinfo : EIATTR_CUDA_API_VERSION
	.align		4
        /*0000*/ 	.byte	0x04, 0x37
        /*0002*/ 	.short	(.L_7 - .L_6)
.L_6:
        /*0004*/ 	.word	0x00000082


	//----- nvinfo : EIATTR_KPARAM_INFO
	.align		4
.L_7:
        /*0008*/ 	.byte	0x04, 0x17
        /*000a*/ 	.short	(.L_9 - .L_8)
.L_8:
        /*000c*/ 	.word	0x00000000
        /*0010*/ 	.short	0x0003
        /*0012*/ 	.short	0x0018
        /*0014*/ 	.byte	0x00, 0xf0, 0x11, 0x00


	//----- nvinfo : EIATTR_KPARAM_INFO
	.align		4
.L_9:
        /*0018*/ 	.byte	0x04, 0x17
        /*001a*/ 	.short	(.L_11 - .L_10)
.L_10:
        /*001c*/ 	.word	0x00000000
        /*0020*/ 	.short	0x0002
        /*0022*/ 	.short	0x0010
        /*0024*/ 	.byte	0x00, 0xf5, 0x21, 0x00


	//----- nvinfo : EIATTR_KPARAM_INFO
	.align		4
.L_11:
        /*0028*/ 	.byte	0x04, 0x17
        /*002a*/ 	.short	(.L_13 - .L_12)
.L_12:
        /*002c*/ 	.word	0x00000000
        /*0030*/ 	.short	0x0001
        /*0032*/ 	.short	0x0008
        /*0034*/ 	.byte	0x00, 0xf5, 0x21, 0x00


	//----- nvinfo : EIATTR_KPARAM_INFO
	.align		4
.L_13:
        /*0038*/ 	.byte	0x04, 0x17
        /*003a*/ 	.short	(.L_15 - .L_14)
.L_14:
        /*003c*/ 	.word	0x00000000
        /*0040*/ 	.short	0x0000
        /*0042*/ 	.short	0x0000
        /*0044*/ 	.byte	0x00, 0xf5, 0x21, 0x00


	//----- nvinfo : EIATTR_SPARSE_MMA_MASK
	.align		4
.L_15:
        /*0048*/ 	.byte	0x03, 0x50
        /*004a*/ 	.short	0x0000


	//----- nvinfo : EIATTR_MAXREG_COUNT
	.align		4
        /*004c*/ 	.byte	0x03, 0x1b
        /*004e*/ 	.short	0x00ff


	//----- nvinfo : EIATTR_MERCURY_ISA_VERSION
	.align		4
        /*0050*/ 	.byte	0x03, 0x5f
        /*0052*/ 	.short	0x0101


	//----- nvinfo : EIATTR_VRC_CTA_INIT_COUNT
	.align		4
        /*0054*/ 	.byte	0x02, 0x4a
	.zero		1
	.zero		1


	//----- nvinfo : EIATTR_EXIT_INSTR_OFFSETS
	.align		4
        /*0058*/ 	.byte	0x04, 0x1c
        /*005a*/ 	.short	(.L_17 - .L_16)


	//   ....[0]....
.L_16:
        /*005c*/ 	.word	0x00000070


	//   ....[1]....
        /*0060*/ 	.word	0x00000130


	//----- nvinfo : EIATTR_CBANK_PARAM_SIZE
	.align		4
.L_17:
        /*0064*/ 	.byte	0x03, 0x19
        /*0066*/ 	.short	0x001c


	//----- nvinfo : EIATTR_PARAM_CBANK
	.align		4
        /*0068*/ 	.byte	0x04, 0x0a
        /*006a*/ 	.short	(.L_19 - .L_18)
	.align		4
.L_18:
        /*006c*/ 	.word	index@(.nv.constant0._Z15staticVectorAddPKfS0_Pfi)
        /*0070*/ 	.short	0x0380
        /*0072*/ 	.short	0x001c


	//----- nvinfo : EIATTR_SW_WAR
	.align		4
.L_19:
        /*0074*/ 	.byte	0x04, 0x36
        /*0076*/ 	.short	(.L_21 - .L_20)
.L_20:
        /*0078*/ 	.word	0x00000008
.L_21:


//--------------------- .nv.callgraph             --------------------------
	.section	.nv.callgraph,"",@"SHT_CUDA_CALLGRAPH"
	.align	4
	.sectionentsize	8
	.align		4
        /*0000*/ 	.word	0x00000000
	.align		4
        /*0004*/ 	.word	0xffffffff
	.align		4
        /*0008*/ 	.word	0x00000000
	.align		4
        /*000c*/ 	.word	0xfffffffe
	.align		4
        /*0010*/ 	.word	0x00000000
	.align		4
        /*0014*/ 	.word	0xfffffffd
	.align		4
        /*0018*/ 	.word	0x00000000
	.align		4
        /*001c*/ 	.word	0xfffffffc


//--------------------- .text._Z15staticVectorAddPKfS0_Pfi --------------------------
	.section	.text._Z15staticVectorAddPKfS0_Pfi,"ax",@progbits
	.align	128
        .global         _Z15staticVectorAddPKfS0_Pfi
        .type           _Z15staticVectorAddPKfS0_Pfi,@function
        .size           _Z15staticVectorAddPKfS0_Pfi,(.L_x_1 - _Z15staticVectorAddPKfS0_Pfi)
        .other          _Z15staticVectorAddPKfS0_Pfi,@"STO_CUDA_ENTRY STV_DEFAULT"
_Z15staticVectorAddPKfS0_Pfi:
.text._Z15staticVectorAddPKfS0_Pfi:
[----:B------:R-:W-:Y:S01]  /*0000*/  LDC R1, c[0x0][0x37c] ;  /* 0x0000df00ff017b82 */ /* 0x000fe20000000800 */
[----:B------:R-:W0:Y:S07]  /*0010*/  S2R R0, SR_TID.X ;  /* 0x0000000000007919 */ /* 0x000e2e0000002100 */
[----:B------:R-:W0:Y:S01]  /*0020*/  S2UR UR4, SR_CTAID.X ;  /* 0x00000000000479c3 */ /* 0x000e220000002500 */
[----:B------:R-:W1:Y:S07]  /*0030*/  LDCU UR5, c[0x0][0x398] ;  /* 0x00007300ff0577ac */ /* 0x000e6e0008000800 */
[----:B------:R-:W0:Y:S02]  /*0040*/  LDC R9, c[0x0][0x360] ;  /* 0x0000d800ff097b82 */ /* 0x000e240000000800 */
[----:B0-----:R-:W-:-:S05]  /*0050*/  IMAD R9, R9, UR4, R0 ;  /* 0x0000000409097c24 */ /* 0x001fca000f8e0200 */
[----:B-1----:R-:W-:-:S13]  /*0060*/  ISETP.GE.AND P0, PT, R9, UR5, PT ;  /* 0x0000000509007c0c */ /* 0x002fda000bf06270 */
[----:B------:R-:W-:Y:S05]  /*0070*/  @P0 EXIT ;  /* 0x000000000000094d */ /* 0x000fea0003800000 */
[----:B------:R-:W0:Y:S01]  /*0080*/  LDC.64 R2, c[0x0][0x380] ;  /* 0x0000e000ff027b82 */ /* 0x000e220000000a00 */
[----:B------:R-:W1:Y:S07]  /*0090*/  LDCU.64 UR4, c[0x0][0x358] ;  /* 0x00006b00ff0477ac */ /* 0x000e6e0008000a00 */
[----:B------:R-:W2:Y:S08]  /*00a0*/  LDC.64 R4, c[0x0][0x388] ;  /* 0x0000e200ff047b82 */ /* 0x000eb00000000a00 */
[----:B------:R-:W3:Y:S01]  /*00b0*/  LDC.64 R6, c[0x0][0x390] ;  /* 0x0000e400ff067b82 */ /* 0x000ee20000000a00 */
[----:B0-----:R-:W-:-:S06]  /*00c0*/  IMAD.WIDE R2, R9, 0x4, R2 ;  /* 0x0000000409027825 */ /* 0x001fcc00078e0202 */
[----:B-1----:R-:W4:Y:S01]  /*00d0*/  LDG.E R2, desc[UR4][R2.64] ;  /* 0x0000000402027981 */ /* 0x002f22000c1e1900 */
[----:B--2---:R-:W-:-:S06]  /*00e0*/  IMAD.WIDE R4, R9, 0x4, R4 ;  /* 0x0000000409047825 */ /* 0x004fcc00078e0204 */
[----:B------:R-:W4:Y:S01]  /*00f0*/  LDG.E R5, desc[UR4][R4.64] ;  /* 0x0000000404057981 */ /* 0x000f22000c1e1900 */
[----:B---3--:R-:W-:-:S04]  /*0100*/  IMAD.WIDE R6, R9, 0x4, R6 ;  /* 0x0000000409067825 */ /* 0x008fc800078e0206 */
[----:B----4-:R-:W-:-:S05]  /*0110*/  FADD R9, R2, R5 ;  /* 0x0000000502097221 */ /* 0x010fca0000000000 */
[----:B------:R-:W-:Y:S01]  /*0120*/  STG.E desc[UR4][R6.64], R9 ;  /* 0x0000000906007986 */ /* 0x000fe2000c101904 */
[----:B------:R-:W-:Y:S05]  /*0130*/  EXIT ;  /* 0x000000000000794d */ /* 0x000fea0003800000 */
.L_x_0:
[----:B------:R-:W-:-:S00]  /*0140*/  BRA `(.L_x_0) ;  /* 0xfffffffc00fc7947 */ /* 0x000fc0000383ffff */
[----:B------:R-:W-:-:S00]  /*0150*/  NOP ;  /* 0x0000000000007918 */ /* 0x000fc00000000000 */
        /* <DEDUP_REMOVED lines=10> */
.L_x_1:


//--------------------- .nv.shared.reserved.0     --------------------------
	.section	.nv.shared.reserved.0,"aw",@nobits
	.weak		__nv_reservedSMEM_offset_0_alias
	.size		__nv_reservedSMEM_offset_0_alias, 0, 64
	.other		__nv_reservedSMEM_offset_0_alias,@"STO_CUDA_RESERVED_SHARED STV_DEFAULT"
__nv_reservedSMEM_offset_0_alias:
	.zero		0
	.zero		64


//--------------------- .nv.constant0._Z15staticVectorAddPKfS0_Pfi --------------------------
	.section	.nv.constant0._Z15staticVectorAddPKfS0_Pfi,"a",@progbits
	.sectionflags	@""
	.align	4
.nv.constant0._Z15staticVectorAddPKfS0_Pfi:
	.zero		924


//--------------------- SYMBOLS --------------------------

	.type		.nv.reservedSmem.offset0,@object
	.size		.nv.reservedSmem.offset0,0x4
